//
// Generated by NVIDIA NVVM Compiler
//
// Compiler Build ID: CL-36424714
// Cuda compilation tools, release 13.0, V13.0.88
// Based on NVVM 20.0.0
//

.version 9.0
.target sm_100
.address_size 64

	// .globl	_Z3addjPjS_

.visible .entry _Z3addjPjS_(
	.param .u32 _Z3addjPjS__param_0,
	.param .u64 .ptr .align 1 _Z3addjPjS__param_1,
	.param .u64 .ptr .align 1 _Z3addjPjS__param_2
)
{
	.reg .pred 	%p<2>;
	.reg .b32 	%r<9>;
	.reg .b64 	%rd<8>;

	ld.param.u32 	%r2, [_Z3addjPjS__param_0];
	ld.param.u64 	%rd1, [_Z3addjPjS__param_1];
	ld.param.u64 	%rd2, [_Z3addjPjS__param_2];
	mov.u32 	%r3, %ctaid.x;
	mov.u32 	%r4, %ntid.x;
	mov.u32 	%r5, %tid.x;
	mad.lo.s32 	%r1, %r3, %r4, %r5;
	setp.ge.u32 	%p1, %r1, %r2;
	@%p1 bra 	$L__BB0_2;
	cvta.to.global.u64 	%rd3, %rd1;
	cvta.to.global.u64 	%rd4, %rd2;
	mul.wide.u32 	%rd5, %r1, 4;
	add.s64 	%rd6, %rd3, %rd5;
	ld.global.u32 	%r6, [%rd6];
	add.s64 	%rd7, %rd4, %rd5;
	ld.global.u32 	%r7, [%rd7];
	add.s32 	%r8, %r7, %r6;
	st.global.u32 	[%rd7], %r8;
$L__BB0_2:
	ret;

}


// ===== COMPILED SASS (sm_100) =====

	.target	sm_100

	.elftype	@"ET_EXEC"


//--------------------- .note.nv.tkinfo           --------------------------
	.section	.note.nv.tkinfo,"",@"SHT_NOTE"
	.sectionflags	@"SHF_NOTE_NV_TKINFO"
	.tkinfo
        /*0018*/ 	.word	0x00000002
        /*0030*/ 	.string	""
        /*0030*/ 	.string	"ptxas"
        /*0030*/ 	.string	"Cuda compilation tools, release 13.0, V13.0.88"
        /*0030*/ 	.string	"Build cuda_13.0.r13.0/compiler.36424714_0"
        /*0030*/ 	.string	"-arch sm_100 -m 64 "



//--------------------- .note.nv.cuinfo           --------------------------
	.section	.note.nv.cuinfo,"",@"SHT_NOTE"
	.sectionflags	@"SHF_NOTE_NV_CUINFO"
        /*0018*/ 	.short	0x0002
        /*001a*/ 	.short	0x0064
        /*001c*/ 	.short	0x0082
	.zero		2


//--------------------- .nv.info                  --------------------------
	.section	.nv.info,"",@"SHT_CUDA_INFO"
	.align	4


	//----- nvinfo : EIATTR_REGCOUNT
	.align		4
        /*0000*/ 	.byte	0x04, 0x2f
        /*0002*/ 	.short	(.L_1 - .L_0)
	.align		4
.L_0:
        /*0004*/ 	.word	index@(_Z3addjPjS_)
        /*0008*/ 	.word	0x0000000a


	//----- nvinfo : EIATTR_FRAME_SIZE
	.align		4
.L_1:
        /*000c*/ 	.byte	0x04, 0x11
        /*000e*/ 	.short	(.L_3 - .L_2)
	.align		4
.L_2:
        /*0010*/ 	.word	index@(_Z3addjPjS_)
        /*0014*/ 	.word	0x00000000


	//----- nvinfo : EIATTR_MIN_STACK_SIZE
	.align		4
.L_3:
        /*0018*/ 	.byte	0x04, 0x12
        /*001a*/ 	.short	(.L_5 - .L_4)
	.align		4
.L_4:
        /*001c*/ 	.word	index@(_Z3addjPjS_)
        /*0020*/ 	.word	0x00000000
.L_5:


//--------------------- .nv.compat                --------------------------
	.section	.nv.compat,"",@"SHT_CUDA_COMPAT_INFO"
	.align	4
        /*0000*/ 	.byte	0x02, 0x09, 0x00, 0x00, 0x02, 0x02, 0x01, 0x00, 0x02, 0x05, 0x05, 0x00, 0x03, 0x07, 0x01, 0x01
        /*0010*/ 	.byte	0x02, 0x03, 0x00, 0x00, 0x02, 0x06, 0x01, 0x00, 0x04, 0x0b, 0x08, 0x00, 0x09, 0x00, 0x00, 0x00
        /*0020*/ 	.byte	0x00, 0x00, 0x00, 0x00


//--------------------- .nv.info._Z3addjPjS_      --------------------------
	.section	.nv.info._Z3addjPjS_,"",@"SHT_CUDA_INFO"
	.sectionflags	@""
	.align	4


	//----- nvinfo : EIATTR_CUDA_API_VERSION
	.align		4
        /*0000*/ 	.byte	0x04, 0x37
        /*0002*/ 	.short	(.L_7 - .L_6)
.L_6:
        /*0004*/ 	.word	0x00000082


	//----- nvinfo : EIATTR_KPARAM_INFO
	.align		4
.L_7:
        /*0008*/ 	.byte	0x04, 0x17
        /*000a*/ 	.short	(.L_9 - .L_8)
.L_8:
        /*000c*/ 	.word	0x00000000
        /*0010*/ 	.short	0x0002
        /*0012*/ 	.short	0x0010
        /*0014*/ 	.byte	0x00, 0xf5, 0x21, 0x00


	//----- nvinfo : EIATTR_KPARAM_INFO
	.align		4
.L_9:
        /*0018*/ 	.byte	0x04, 0x17
        /*001a*/ 	.short	(.L_11 - .L_10)
.L_10:
        /*001c*/ 	.word	0x00000000
        /*0020*/ 	.short	0x0001
        /*0022*/ 	.short	0x0008
        /*0024*/ 	.byte	0x00, 0xf5, 0x21, 0x00


	//----- nvinfo : EIATTR_KPARAM_INFO
	.align		4
.L_11:
        /*0028*/ 	.byte	0x04, 0x17
        /*002a*/ 	.short	(.L_13 - .L_12)
.L_12:
        /*002c*/ 	.word	0x00000000
        /*0030*/ 	.short	0x0000
        /*0032*/ 	.short	0x0000
        /*0034*/ 	.byte	0x00, 0xf0, 0x11, 0x00


	//----- nvinfo : EIATTR_SPARSE_MMA_MASK
	.align		4
.L_13:
        /*0038*/ 	.byte	0x03, 0x50
        /*003a*/ 	.short	0x0000


	//----- nvinfo : EIATTR_MAXREG_COUNT
	.align		4
        /*003c*/ 	.byte	0x03, 0x1b
        /*003e*/ 	.short	0x00ff


	//----- nvinfo : EIATTR_MERCURY_ISA_VERSION
	.align		4
        /*0040*/ 	.byte	0x03, 0x5f
        /*0042*/ 	.short	0x0101


	//----- nvinfo : EIATTR_VRC_CTA_INIT_COUNT
	.align		4
        /*0044*/ 	.byte	0x02, 0x4a
	.zero		1
	.zero		1


	//----- nvinfo : EIATTR_EXIT_INSTR_OFFSETS
	.align		4
        /*0048*/ 	.byte	0x04, 0x1c
        /*004a*/ 	.short	(.L_15 - .L_14)


	//   ....[0]....
.L_14:
        /*004c*/ 	.word	0x00000070


	//   ....[1]....
        /*0050*/ 	.word	0x00000110


	//----- nvinfo : EIATTR_CBANK_PARAM_SIZE
	.align		4
.L_15:
        /*0054*/ 	.byte	0x03, 0x19
        /*0056*/ 	.short	0x0018


	//----- nvinfo : EIATTR_PARAM_CBANK
	.align		4
        /*0058*/ 	.byte	0x04, 0x0a
        /*005a*/ 	.short	(.L_17 - .L_16)
	.align		4
.L_16:
        /*005c*/ 	.word	index@(.nv.constant0._Z3addjPjS_)
        /*0060*/ 	.short	0x0380
        /*0062*/ 	.short	0x0018


	//----- nvinfo : EIATTR_SW_WAR
	.align		4
.L_17:
        /*0064*/ 	.byte	0x04, 0x36
        /*0066*/ 	.short	(.L_19 - .L_18)
.L_18:
        /*0068*/ 	.word	0x00000008
.L_19:


//--------------------- .nv.callgraph             --------------------------
	.section	.nv.callgraph,"",@"SHT_CUDA_CALLGRAPH"
	.align	4
	.sectionentsize	8
	.align		4
        /*0000*/ 	.word	0x00000000
	.align		4
        /*0004*/ 	.word	0xffffffff
	.align		4
        /*0008*/ 	.word	0x00000000
	.align		4
        /*000c*/ 	.word	0xfffffffe
	.align		4
        /*0010*/ 	.word	0x00000000
	.align		4
        /*0014*/ 	.word	0xfffffffd
	.align		4
        /*0018*/ 	.word	0x00000000
	.align		4
        /*001c*/ 	.word	0xfffffffc


//--------------------- .text._Z3addjPjS_         --------------------------
	.section	.text._Z3addjPjS_,"ax",@progbits
	.align	128
        .global         _Z3addjPjS_
        .type           _Z3addjPjS_,@function
        .size           _Z3addjPjS_,(.L_x_1 - _Z3addjPjS_)
        .other          _Z3addjPjS_,@"STO_CUDA_ENTRY STV_DEFAULT"
_Z3addjPjS_:
.text._Z3addjPjS_:
[----:B------:R-:W-:Y:S01]  /*0000*/  LDC R1, c[0x0][0x37c] ;  /* 0x0000df00ff017b82 */ /* 0x000fe20000000800 */
[----:B------:R-:W0:Y:S07]  /*0010*/  S2R R0, SR_TID.X ;  /* 0x0000000000007919 */ /* 0x000e2e0000002100 */
[----:B------:R-:W0:Y:S01]  /*0020*/  S2UR UR4, SR_CTAID.X ;  /* 0x00000000000479c3 */ /* 0x000e220000002500 */
[----:B------:R-:W1:Y:S07]  /*0030*/  LDCU UR5, c[0x0][0x380] ;  /* 0x00007000ff0577ac */ /* 0x000e6e0008000800 */
[----:B------:R-:W0:Y:S02]  /*0040*/  LDC R7, c[0x0][0x360] ;  /* 0x0000d800ff077b82 */ /* 0x000e240000000800 */
[----:B0-----:R-:W-:-:S05]  /*0050*/  IMAD R7, R7, UR4, R0 ;  /* 0x0000000407077c24 */ /* 0x001fca000f8e0200 */
[----:B-1----:R-:W-:-:S13]  /*0060*/  ISETP.GE.U32.AND P0, PT, R7, UR5, PT ;  /* 0x0000000507007c0c */ /* 0x002fda000bf06070 */
[----:B------:R-:W-:Y:S05]  /*0070*/  @P0 EXIT ;  /* 0x000000000000094d */ /* 0x000fea0003800000 */
[----:B------:R-:W0:Y:S01]  /*0080*/  LDC.64 R2, c[0x0][0x388] ;  /* 0x0000e200ff027b82 */ /* 0x000e220000000a00 */
[----:B------:R-:W1:Y:S07]  /*0090*/  LDCU.64 UR4, c[0x0][0x358] ;  /* 0x00006b00ff0477ac */ /* 0x000e6e0008000a00 */
[----:B------:R-:W2:Y:S01]  /*00a0*/  LDC.64 R4, c[0x0][0x390] ;  /* 0x0000e400ff047b82 */ /* 0x000ea20000000a00 */
[----:B0-----:R-:W-:-:S06]  /*00b0*/  IMAD.WIDE.U32 R2, R7, 0x4, R2 ;  /* 0x0000000407027825 */ /* 0x001fcc00078e0002 */
[----:B-1----:R-:W3:Y:S01]  /*00c0*/  LDG.E R2, desc[UR4][R2.64] ;  /* 0x0000000402027981 */ /* 0x002ee2000c1e1900 */
[----:B--2---:R-:W-:-:S05]  /*00d0*/  IMAD.WIDE.U32 R4, R7, 0x4, R4 ;  /* 0x0000000407047825 */ /* 0x004fca00078e0004 */
[----:B------:R-:W3:Y:S02]  /*00e0*/  LDG.E R7, desc[UR4][R4.64] ;  /* 0x0000000404077981 */ /* 0x000ee4000c1e1900 */
[----:B---3--:R-:W-:-:S05]  /*00f0*/  IADD3 R7, PT, PT, R2, R7, RZ ;  /* 0x0000000702077210 */ /* 0x008fca0007ffe0ff */
[----:B------:R-:W-:Y:S01]  /*0100*/  STG.E desc[UR4][R4.64], R7 ;  /* 0x0000000704007986 */ /* 0x000fe2000c101904 */
[----:B------:R-:W-:Y:S05]  /*0110*/  EXIT ;  /* 0x000000000000794d */ /* 0x000fea0003800000 */
.L_x_0:
[----:B------:R-:W-:-:S00]  /*0120*/  BRA `(.L_x_0) ;  /* 0xfffffffc00fc7947 */ /* 0x000fc0000383ffff */
[----:B------:R-:W-:-:S00]  /*0130*/  NOP ;  /* 0x0000000000007918 */ /* 0x000fc00000000000 */
        /* <DEDUP_REMOVED lines=12> */
.L_x_1:


//--------------------- .nv.shared.reserved.0     --------------------------
	.section	.nv.shared.reserved.0,"aw",@nobits
	.weak		__nv_reservedSMEM_offset_0_alias
	.size		__nv_reservedSMEM_offset_0_alias, 0, 64
	.other		__nv_reservedSMEM_offset_0_alias,@"STO_CUDA_RESERVED_SHARED STV_DEFAULT"
__nv_reservedSMEM_offset_0_alias:
	.zero		0
	.zero		64


//--------------------- .nv.constant0._Z3addjPjS_ --------------------------
	.section	.nv.constant0._Z3addjPjS_,"a",@progbits
	.sectionflags	@""
	.align	4
.nv.constant0._Z3addjPjS_:
	.zero		920


//--------------------- SYMBOLS --------------------------

	.type		.nv.reservedSmem.offset0,@object
	.size		.nv.reservedSmem.offset0,0x4
